//
// Generated by NVIDIA NVVM Compiler
//
// Compiler Build ID: CL-36424714
// Cuda compilation tools, release 13.0, V13.0.88
// Based on NVVM 20.0.0
//

.version 9.0
.target sm_100
.address_size 64

	// .globl	_Z17brightness_adjustPKhPhiii

.visible .entry _Z17brightness_adjustPKhPhiii(
	.param .u64 .ptr .align 1 _Z17brightness_adjustPKhPhiii_param_0,
	.param .u64 .ptr .align 1 _Z17brightness_adjustPKhPhiii_param_1,
	.param .u32 _Z17brightness_adjustPKhPhiii_param_2,
	.param .u32 _Z17brightness_adjustPKhPhiii_param_3,
	.param .u32 _Z17brightness_adjustPKhPhiii_param_4
)
{
	.reg .pred 	%p<4>;
	.reg .b32 	%r<17>;
	.reg .b64 	%rd<8>;

	ld.param.u64 	%rd1, [_Z17brightness_adjustPKhPhiii_param_0];
	ld.param.u64 	%rd2, [_Z17brightness_adjustPKhPhiii_param_1];
	ld.param.u32 	%r3, [_Z17brightness_adjustPKhPhiii_param_2];
	ld.param.u32 	%r5, [_Z17brightness_adjustPKhPhiii_param_3];
	ld.param.u32 	%r4, [_Z17brightness_adjustPKhPhiii_param_4];
	mov.u32 	%r6, %ctaid.x;
	mov.u32 	%r7, %ntid.x;
	mov.u32 	%r8, %tid.x;
	mad.lo.s32 	%r1, %r6, %r7, %r8;
	mov.u32 	%r9, %ctaid.y;
	mov.u32 	%r10, %ntid.y;
	mov.u32 	%r11, %tid.y;
	mad.lo.s32 	%r2, %r9, %r10, %r11;
	setp.ge.s32 	%p1, %r2, %r5;
	setp.ge.s32 	%p2, %r1, %r3;
	or.pred  	%p3, %p2, %p1;
	@%p3 bra 	$L__BB0_2;
	cvta.to.global.u64 	%rd3, %rd1;
	cvta.to.global.u64 	%rd4, %rd2;
	mad.lo.s32 	%r12, %r3, %r2, %r1;
	cvt.s64.s32 	%rd5, %r12;
	add.s64 	%rd6, %rd3, %rd5;
	ld.global.u8 	%r13, [%rd6];
	add.s32 	%r14, %r4, %r13;
	min.s32 	%r15, %r14, 255;
	max.s32 	%r16, %r15, 0;
	add.s64 	%rd7, %rd4, %rd5;
	st.global.u8 	[%rd7], %r16;
$L__BB0_2:
	ret;

}


// ===== COMPILED SASS (sm_100) =====

	.target	sm_100

	.elftype	@"ET_EXEC"


//--------------------- .note.nv.tkinfo           --------------------------
	.section	.note.nv.tkinfo,"",@"SHT_NOTE"
	.sectionflags	@"SHF_NOTE_NV_TKINFO"
	.tkinfo
        /*0018*/ 	.word	0x00000002
        /*0030*/ 	.string	""
        /*0030*/ 	.string	"ptxas"
        /*0030*/ 	.string	"Cuda compilation tools, release 13.0, V13.0.88"
        /*0030*/ 	.string	"Build cuda_13.0.r13.0/compiler.36424714_0"
        /*0030*/ 	.string	"-arch sm_100 -m 64 "



//--------------------- .note.nv.cuinfo           --------------------------
	.section	.note.nv.cuinfo,"",@"SHT_NOTE"
	.sectionflags	@"SHF_NOTE_NV_CUINFO"
        /*0018*/ 	.short	0x0002
        /*001a*/ 	.short	0x0064
        /*001c*/ 	.short	0x0082
	.zero		2


//--------------------- .nv.info                  --------------------------
	.section	.nv.info,"",@"SHT_CUDA_INFO"
	.align	4


	//----- nvinfo : EIATTR_REGCOUNT
	.align		4
        /*0000*/ 	.byte	0x04, 0x2f
        /*0002*/ 	.short	(.L_1 - .L_0)
	.align		4
.L_0:
        /*0004*/ 	.word	index@(_Z17brightness_adjustPKhPhiii)
        /*0008*/ 	.word	0x0000000a


	//----- nvinfo : EIATTR_FRAME_SIZE
	.align		4
.L_1:
        /*000c*/ 	.byte	0x04, 0x11
        /*000e*/ 	.short	(.L_3 - .L_2)
	.align		4
.L_2:
        /*0010*/ 	.word	index@(_Z17brightness_adjustPKhPhiii)
        /*0014*/ 	.word	0x00000000


	//----- nvinfo : EIATTR_MIN_STACK_SIZE
	.align		4
.L_3:
        /*0018*/ 	.byte	0x04, 0x12
        /*001a*/ 	.short	(.L_5 - .L_4)
	.align		4
.L_4:
        /*001c*/ 	.word	index@(_Z17brightness_adjustPKhPhiii)
        /*0020*/ 	.word	0x00000000
.L_5:


//--------------------- .nv.compat                --------------------------
	.section	.nv.compat,"",@"SHT_CUDA_COMPAT_INFO"
	.align	4
        /*0000*/ 	.byte	0x02, 0x09, 0x00, 0x00, 0x02, 0x02, 0x01, 0x00, 0x02, 0x05, 0x05, 0x00, 0x03, 0x07, 0x01, 0x01
        /*0010*/ 	.byte	0x02, 0x03, 0x00, 0x00, 0x02, 0x06, 0x01, 0x00, 0x04, 0x0b, 0x08, 0x00, 0x09, 0x00, 0x00, 0x00
        /*0020*/ 	.byte	0x00, 0x00, 0x00, 0x00


//--------------------- .nv.info._Z17brightness_adjustPKhPhiii --------------------------
	.section	.nv.info._Z17brightness_adjustPKhPhiii,"",@"SHT_CUDA_INFO"
	.sectionflags	@""
	.align	4


	//----- nvinfo : EIATTR_CUDA_API_VERSION
	.align		4
        /*0000*/ 	.byte	0x04, 0x37
        /*0002*/ 	.short	(.L_7 - .L_6)
.L_6:
        /*0004*/ 	.word	0x00000082


	//----- nvinfo : EIATTR_KPARAM_INFO
	.align		4
.L_7:
        /*0008*/ 	.byte	0x04, 0x17
        /*000a*/ 	.short	(.L_9 - .L_8)
.L_8:
        /*000c*/ 	.word	0x00000000
        /*0010*/ 	.short	0x0004
        /*0012*/ 	.short	0x0018
        /*0014*/ 	.byte	0x00, 0xf0, 0x11, 0x00


	//----- nvinfo : EIATTR_KPARAM_INFO
	.align		4
.L_9:
        /*0018*/ 	.byte	0x04, 0x17
        /*001a*/ 	.short	(.L_11 - .L_10)
.L_10:
        /*001c*/ 	.word	0x00000000
        /*0020*/ 	.short	0x0003
        /*0022*/ 	.short	0x0014
        /*0024*/ 	.byte	0x00, 0xf0, 0x11, 0x00


	//----- nvinfo : EIATTR_KPARAM_INFO
	.align		4
.L_11:
        /*0028*/ 	.byte	0x04, 0x17
        /*002a*/ 	.short	(.L_13 - .L_12)
.L_12:
        /*002c*/ 	.word	0x00000000
        /*0030*/ 	.short	0x0002
        /*0032*/ 	.short	0x0010
        /*0034*/ 	.byte	0x00, 0xf0, 0x11, 0x00


	//----- nvinfo : EIATTR_KPARAM_INFO
	.align		4
.L_13:
        /*0038*/ 	.byte	0x04, 0x17
        /*003a*/ 	.short	(.L_15 - .L_14)
.L_14:
        /*003c*/ 	.word	0x00000000
        /*0040*/ 	.short	0x0001
        /*0042*/ 	.short	0x0008
        /*0044*/ 	.byte	0x00, 0xf5, 0x21, 0x00


	//----- nvinfo : EIATTR_KPARAM_INFO
	.align		4
.L_15:
        /*0048*/ 	.byte	0x04, 0x17
        /*004a*/ 	.short	(.L_17 - .L_16)
.L_16:
        /*004c*/ 	.word	0x00000000
        /*0050*/ 	.short	0x0000
        /*0052*/ 	.short	0x0000
        /*0054*/ 	.byte	0x00, 0xf5, 0x21, 0x00


	//----- nvinfo : EIATTR_SPARSE_MMA_MASK
	.align		4
.L_17:
        /*0058*/ 	.byte	0x03, 0x50
        /*005a*/ 	.short	0x0000


	//----- nvinfo : EIATTR_MAXREG_COUNT
	.align		4
        /*005c*/ 	.byte	0x03, 0x1b
        /*005e*/ 	.short	0x00ff


	//----- nvinfo : EIATTR_MERCURY_ISA_VERSION
	.align		4
        /*0060*/ 	.byte	0x03, 0x5f
        /*0062*/ 	.short	0x0101


	//----- nvinfo : EIATTR_VRC_CTA_INIT_COUNT
	.align		4
        /*0064*/ 	.byte	0x02, 0x4a
	.zero		1
	.zero		1


	//----- nvinfo : EIATTR_EXIT_INSTR_OFFSETS
	.align		4
        /*0068*/ 	.byte	0x04, 0x1c
        /*006a*/ 	.short	(.L_19 - .L_18)


	//   ....[0]....
.L_18:
        /*006c*/ 	.word	0x000000c0


	//   ....[1]....
        /*0070*/ 	.word	0x00000190


	//----- nvinfo : EIATTR_CBANK_PARAM_SIZE
	.align		4
.L_19:
        /*0074*/ 	.byte	0x03, 0x19
        /*0076*/ 	.short	0x001c


	//----- nvinfo : EIATTR_PARAM_CBANK
	.align		4
        /*0078*/ 	.byte	0x04, 0x0a
        /*007a*/ 	.short	(.L_21 - .L_20)
	.align		4
.L_20:
        /*007c*/ 	.word	index@(.nv.constant0._Z17brightness_adjustPKhPhiii)
        /*0080*/ 	.short	0x0380
        /*0082*/ 	.short	0x001c


	//----- nvinfo : EIATTR_SW_WAR
	.align		4
.L_21:
        /*0084*/ 	.byte	0x04, 0x36
        /*0086*/ 	.short	(.L_23 - .L_22)
.L_22:
        /*0088*/ 	.word	0x00000008
.L_23:


//--------------------- .nv.callgraph             --------------------------
	.section	.nv.callgraph,"",@"SHT_CUDA_CALLGRAPH"
	.align	4
	.sectionentsize	8
	.align		4
        /*0000*/ 	.word	0x00000000
	.align		4
        /*0004*/ 	.word	0xffffffff
	.align		4
        /*0008*/ 	.word	0x00000000
	.align		4
        /*000c*/ 	.word	0xfffffffe
	.align		4
        /*0010*/ 	.word	0x00000000
	.align		4
        /*0014*/ 	.word	0xfffffffd
	.align		4
        /*0018*/ 	.word	0x00000000
	.align		4
        /*001c*/ 	.word	0xfffffffc


//--------------------- .text._Z17brightness_adjustPKhPhiii --------------------------
	.section	.text._Z17brightness_adjustPKhPhiii,"ax",@progbits
	.align	128
        .global         _Z17brightness_adjustPKhPhiii
        .type           _Z17brightness_adjustPKhPhiii,@function
        .size           _Z17brightness_adjustPKhPhiii,(.L_x_1 - _Z17brightness_adjustPKhPhiii)
        .other          _Z17brightness_adjustPKhPhiii,@"STO_CUDA_ENTRY STV_DEFAULT"
_Z17brightness_adjustPKhPhiii:
.text._Z17brightness_adjustPKhPhiii:
[----:B------:R-:W-:Y:S01]  /*0000*/  LDC R1, c[0x0][0x37c] ;  /* 0x0000df00ff017b82 */ /* 0x000fe20000000800 */
[----:B------:R-:W0:Y:S07]  /*0010*/  S2R R2, SR_TID.Y ;  /* 0x0000000000027919 */ /* 0x000e2e0000002200 */
[----:B------:R-:W1:Y:S01]  /*0020*/  LDC R0, c[0x0][0x360] ;  /* 0x0000d800ff007b82 */ /* 0x000e620000000800 */
[----:B------:R-:W2:Y:S01]  /*0030*/  LDCU.64 UR6, c[0x0][0x390] ;  /* 0x00007200ff0677ac */ /* 0x000ea20008000a00 */
[----:B------:R-:W1:Y:S06]  /*0040*/  S2R R5, SR_TID.X ;  /* 0x0000000000057919 */ /* 0x000e6c0000002100 */
[----:B------:R-:W0:Y:S08]  /*0050*/  S2UR UR5, SR_CTAID.Y ;  /* 0x00000000000579c3 */ /* 0x000e300000002600 */
[----:B------:R-:W0:Y:S08]  /*0060*/  LDC R3, c[0x0][0x364] ;  /* 0x0000d900ff037b82 */ /* 0x000e300000000800 */
[----:B------:R-:W1:Y:S01]  /*0070*/  S2UR UR4, SR_CTAID.X ;  /* 0x00000000000479c3 */ /* 0x000e620000002500 */
[----:B0-----:R-:W-:-:S05]  /*0080*/  IMAD R3, R3, UR5, R2 ;  /* 0x0000000503037c24 */ /* 0x001fca000f8e0202 */
[----:B--2---:R-:W-:Y:S01]  /*0090*/  ISETP.GE.AND P0, PT, R3, UR7, PT ;  /* 0x0000000703007c0c */ /* 0x004fe2000bf06270 */
[----:B-1----:R-:W-:-:S05]  /*00a0*/  IMAD R0, R0, UR4, R5 ;  /* 0x0000000400007c24 */ /* 0x002fca000f8e0205 */
[----:B------:R-:W-:-:S13]  /*00b0*/  ISETP.GE.OR P0, PT, R0, UR6, P0 ;  /* 0x0000000600007c0c */ /* 0x000fda0008706670 */
[----:B------:R-:W-:Y:S05]  /*00c0*/  @P0 EXIT ;  /* 0x000000000000094d */ /* 0x000fea0003800000 */
[----:B------:R-:W0:Y:S01]  /*00d0*/  LDCU.128 UR8, c[0x0][0x380] ;  /* 0x00007000ff0877ac */ /* 0x000e220008000c00 */
[----:B------:R-:W-:Y:S01]  /*00e0*/  IMAD R0, R3, UR6, R0 ;  /* 0x0000000603007c24 */ /* 0x000fe2000f8e0200 */
[----:B------:R-:W1:Y:S01]  /*00f0*/  LDC R7, c[0x0][0x398] ;  /* 0x0000e600ff077b82 */ /* 0x000e620000000800 */
[----:B------:R-:W2:Y:S03]  /*0100*/  LDCU.64 UR4, c[0x0][0x358] ;  /* 0x00006b00ff0477ac */ /* 0x000ea60008000a00 */
[----:B------:R-:W-:Y:S02]  /*0110*/  SHF.R.S32.HI R5, RZ, 0x1f, R0 ;  /* 0x0000001fff057819 */ /* 0x000fe40000011400 */
[----:B0-----:R-:W-:-:S04]  /*0120*/  IADD3 R2, P0, PT, R0, UR8, RZ ;  /* 0x0000000800027c10 */ /* 0x001fc8000ff1e0ff */
[----:B------:R-:W-:-:S05]  /*0130*/  IADD3.X R3, PT, PT, R5, UR9, RZ, P0, !PT ;  /* 0x0000000905037c10 */ /* 0x000fca00087fe4ff */
[----:B--2---:R-:W1:Y:S01]  /*0140*/  LDG.E.U8 R2, desc[UR4][R2.64] ;  /* 0x0000000402027981 */ /* 0x004e62000c1e1100 */
[----:B------:R-:W-:-:S04]  /*0150*/  IADD3 R4, P0, PT, R0, UR10, RZ ;  /* 0x0000000a00047c10 */ /* 0x000fc8000ff1e0ff */
[----:B------:R-:W-:Y:S02]  /*0160*/  IADD3.X R5, PT, PT, R5, UR11, RZ, P0, !PT ;  /* 0x0000000b05057c10 */ /* 0x000fe400087fe4ff */
[----:B-1----:R-:W-:-:S05]  /*0170*/  VIADDMNMX.RELU R7, R2, R7, 0xff, PT ;  /* 0x000000ff02077446 */ /* 0x002fca0003801107 */
[----:B------:R-:W-:Y:S01]  /*0180*/  STG.E.U8 desc[UR4][R4.64], R7 ;  /* 0x0000000704007986 */ /* 0x000fe2000c101104 */
[----:B------:R-:W-:Y:S05]  /*0190*/  EXIT ;  /* 0x000000000000794d */ /* 0x000fea0003800000 */
.L_x_0:
[----:B------:R-:W-:-:S00]  /*01a0*/  BRA `(.L_x_0) ;  /* 0xfffffffc00fc7947 */ /* 0x000fc0000383ffff */
[----:B------:R-:W-:-:S00]  /*01b0*/  NOP ;  /* 0x0000000000007918 */ /* 0x000fc00000000000 */
        /* <DEDUP_REMOVED lines=12> */
.L_x_1:


//--------------------- .nv.shared.reserved.0     --------------------------
	.section	.nv.shared.reserved.0,"aw",@nobits
	.weak		__nv_reservedSMEM_offset_0_alias
	.size		__nv_reservedSMEM_offset_0_alias, 0, 64
	.other		__nv_reservedSMEM_offset_0_alias,@"STO_CUDA_RESERVED_SHARED STV_DEFAULT"
__nv_reservedSMEM_offset_0_alias:
	.zero		0
	.zero		64


//--------------------- .nv.constant0._Z17brightness_adjustPKhPhiii --------------------------
	.section	.nv.constant0._Z17brightness_adjustPKhPhiii,"a",@progbits
	.sectionflags	@""
	.align	4
.nv.constant0._Z17brightness_adjustPKhPhiii:
	.zero		924


//--------------------- SYMBOLS --------------------------

	.type		.nv.reservedSmem.offset0,@object
	.size		.nv.reservedSmem.offset0,0x4
